//
// Generated by NVIDIA NVVM Compiler
//
// Compiler Build ID: CL-36424714
// Cuda compilation tools, release 13.0, V13.0.88
// Based on NVVM 20.0.0
//

.version 9.0
.target sm_100
.address_size 64

	// .globl	_Z19matrix_multiply_GPUPiS_S_i

.visible .entry _Z19matrix_multiply_GPUPiS_S_i(
	.param .u64 .ptr .align 1 _Z19matrix_multiply_GPUPiS_S_i_param_0,
	.param .u64 .ptr .align 1 _Z19matrix_multiply_GPUPiS_S_i_param_1,
	.param .u64 .ptr .align 1 _Z19matrix_multiply_GPUPiS_S_i_param_2,
	.param .u32 _Z19matrix_multiply_GPUPiS_S_i_param_3
)
{
	.reg .pred 	%p<10>;
	.reg .b32 	%r<118>;
	.reg .b64 	%rd<66>;

	ld.param.u64 	%rd12, [_Z19matrix_multiply_GPUPiS_S_i_param_0];
	ld.param.u64 	%rd13, [_Z19matrix_multiply_GPUPiS_S_i_param_1];
	ld.param.u64 	%rd11, [_Z19matrix_multiply_GPUPiS_S_i_param_2];
	ld.param.u32 	%r45, [_Z19matrix_multiply_GPUPiS_S_i_param_3];
	cvta.to.global.u64 	%rd1, %rd13;
	cvta.to.global.u64 	%rd2, %rd12;
	mov.u32 	%r1, %tid.x;
	setp.lt.s32 	%p1, %r45, 1;
	@%p1 bra 	$L__BB0_12;
	mov.u32 	%r2, %tid.y;
	cvta.to.global.u64 	%rd14, %rd11;
	mul.lo.s32 	%r3, %r45, %r2;
	add.s32 	%r47, %r3, %r1;
	mul.wide.u32 	%rd15, %r47, 4;
	add.s64 	%rd3, %rd14, %rd15;
	ld.global.u32 	%r112, [%rd3];
	and.b32  	%r5, %r45, 7;
	setp.lt.u32 	%p2, %r45, 8;
	mov.b32 	%r115, 0;
	@%p2 bra 	$L__BB0_4;
	and.b32  	%r115, %r45, 2147483640;
	neg.s32 	%r110, %r115;
	add.s32 	%r109, %r1, %r45;
	shl.b32 	%r9, %r45, 3;
	shl.b32 	%r48, %r45, 1;
	add.s32 	%r108, %r1, %r48;
	mad.lo.s32 	%r107, %r45, 3, %r1;
	shl.b32 	%r49, %r45, 2;
	add.s32 	%r106, %r1, %r49;
	mad.lo.s32 	%r105, %r45, 5, %r1;
	mad.lo.s32 	%r104, %r45, 6, %r1;
	mad.lo.s32 	%r103, %r45, 7, %r1;
	mul.wide.u32 	%rd16, %r1, 4;
	add.s64 	%rd65, %rd1, %rd16;
	mul.wide.u32 	%rd5, %r9, 4;
	mul.wide.u32 	%rd17, %r2, %r45;
	shl.b64 	%rd18, %rd17, 2;
	add.s64 	%rd19, %rd18, %rd2;
	add.s64 	%rd64, %rd19, 16;
$L__BB0_3:
	.pragma "nounroll";
	ld.global.u32 	%r50, [%rd64+-16];
	ld.global.u32 	%r51, [%rd65];
	mad.lo.s32 	%r52, %r51, %r50, %r112;
	st.global.u32 	[%rd3], %r52;
	ld.global.u32 	%r53, [%rd64+-12];
	mul.wide.u32 	%rd20, %r109, 4;
	add.s64 	%rd21, %rd1, %rd20;
	ld.global.u32 	%r54, [%rd21];
	mad.lo.s32 	%r55, %r54, %r53, %r52;
	st.global.u32 	[%rd3], %r55;
	ld.global.u32 	%r56, [%rd64+-8];
	mul.wide.u32 	%rd22, %r108, 4;
	add.s64 	%rd23, %rd1, %rd22;
	ld.global.u32 	%r57, [%rd23];
	mad.lo.s32 	%r58, %r57, %r56, %r55;
	st.global.u32 	[%rd3], %r58;
	ld.global.u32 	%r59, [%rd64+-4];
	mul.wide.u32 	%rd24, %r107, 4;
	add.s64 	%rd25, %rd1, %rd24;
	ld.global.u32 	%r60, [%rd25];
	mad.lo.s32 	%r61, %r60, %r59, %r58;
	st.global.u32 	[%rd3], %r61;
	ld.global.u32 	%r62, [%rd64];
	mul.wide.u32 	%rd26, %r106, 4;
	add.s64 	%rd27, %rd1, %rd26;
	ld.global.u32 	%r63, [%rd27];
	mad.lo.s32 	%r64, %r63, %r62, %r61;
	st.global.u32 	[%rd3], %r64;
	ld.global.u32 	%r65, [%rd64+4];
	mul.wide.u32 	%rd28, %r105, 4;
	add.s64 	%rd29, %rd1, %rd28;
	ld.global.u32 	%r66, [%rd29];
	mad.lo.s32 	%r67, %r66, %r65, %r64;
	st.global.u32 	[%rd3], %r67;
	ld.global.u32 	%r68, [%rd64+8];
	mul.wide.u32 	%rd30, %r104, 4;
	add.s64 	%rd31, %rd1, %rd30;
	ld.global.u32 	%r69, [%rd31];
	mad.lo.s32 	%r70, %r69, %r68, %r67;
	st.global.u32 	[%rd3], %r70;
	ld.global.u32 	%r71, [%rd64+12];
	mul.wide.u32 	%rd32, %r103, 4;
	add.s64 	%rd33, %rd1, %rd32;
	ld.global.u32 	%r72, [%rd33];
	mad.lo.s32 	%r112, %r72, %r71, %r70;
	st.global.u32 	[%rd3], %r112;
	add.s32 	%r110, %r110, 8;
	add.s32 	%r109, %r109, %r9;
	add.s32 	%r108, %r108, %r9;
	add.s32 	%r107, %r107, %r9;
	add.s32 	%r106, %r106, %r9;
	add.s32 	%r105, %r105, %r9;
	add.s32 	%r104, %r104, %r9;
	add.s32 	%r103, %r103, %r9;
	add.s64 	%rd65, %rd65, %rd5;
	add.s64 	%rd64, %rd64, 32;
	setp.ne.s32 	%p3, %r110, 0;
	@%p3 bra 	$L__BB0_3;
$L__BB0_4:
	setp.eq.s32 	%p4, %r5, 0;
	@%p4 bra 	$L__BB0_12;
	and.b32  	%r36, %r45, 3;
	setp.lt.u32 	%p5, %r5, 4;
	@%p5 bra 	$L__BB0_7;
	add.s32 	%r73, %r115, %r3;
	mul.wide.u32 	%rd34, %r73, 4;
	add.s64 	%rd35, %rd2, %rd34;
	ld.global.u32 	%r74, [%rd35];
	mad.lo.s32 	%r75, %r115, %r45, %r1;
	mul.wide.u32 	%rd36, %r75, 4;
	add.s64 	%rd37, %rd1, %rd36;
	ld.global.u32 	%r76, [%rd37];
	mad.lo.s32 	%r77, %r76, %r74, %r112;
	st.global.u32 	[%rd3], %r77;
	cvt.u64.u32 	%rd38, %r3;
	cvt.u64.u32 	%rd39, %r115;
	add.s64 	%rd40, %rd39, %rd38;
	shl.b64 	%rd41, %rd40, 2;
	add.s64 	%rd42, %rd2, %rd41;
	ld.global.u32 	%r78, [%rd42+4];
	add.s32 	%r79, %r75, %r45;
	mul.wide.u32 	%rd43, %r79, 4;
	add.s64 	%rd44, %rd1, %rd43;
	ld.global.u32 	%r80, [%rd44];
	mad.lo.s32 	%r81, %r80, %r78, %r77;
	st.global.u32 	[%rd3], %r81;
	ld.global.u32 	%r82, [%rd42+8];
	add.s32 	%r83, %r79, %r45;
	mul.wide.u32 	%rd45, %r83, 4;
	add.s64 	%rd46, %rd1, %rd45;
	ld.global.u32 	%r84, [%rd46];
	mad.lo.s32 	%r85, %r84, %r82, %r81;
	st.global.u32 	[%rd3], %r85;
	ld.global.u32 	%r86, [%rd42+12];
	add.s32 	%r87, %r83, %r45;
	mul.wide.u32 	%rd47, %r87, 4;
	add.s64 	%rd48, %rd1, %rd47;
	ld.global.u32 	%r88, [%rd48];
	mad.lo.s32 	%r112, %r88, %r86, %r85;
	st.global.u32 	[%rd3], %r112;
	add.s32 	%r115, %r115, 4;
$L__BB0_7:
	setp.eq.s32 	%p6, %r36, 0;
	@%p6 bra 	$L__BB0_12;
	setp.eq.s32 	%p7, %r36, 1;
	@%p7 bra 	$L__BB0_10;
	add.s32 	%r89, %r115, %r3;
	mul.wide.u32 	%rd49, %r89, 4;
	add.s64 	%rd50, %rd2, %rd49;
	ld.global.u32 	%r90, [%rd50];
	mad.lo.s32 	%r91, %r115, %r45, %r1;
	mul.wide.u32 	%rd51, %r91, 4;
	add.s64 	%rd52, %rd1, %rd51;
	ld.global.u32 	%r92, [%rd52];
	mad.lo.s32 	%r93, %r92, %r90, %r112;
	st.global.u32 	[%rd3], %r93;
	cvt.u64.u32 	%rd53, %r3;
	cvt.u64.u32 	%rd54, %r115;
	add.s64 	%rd55, %rd54, %rd53;
	shl.b64 	%rd56, %rd55, 2;
	add.s64 	%rd57, %rd2, %rd56;
	ld.global.u32 	%r94, [%rd57+4];
	add.s32 	%r95, %r91, %r45;
	mul.wide.u32 	%rd58, %r95, 4;
	add.s64 	%rd59, %rd1, %rd58;
	ld.global.u32 	%r96, [%rd59];
	mad.lo.s32 	%r112, %r96, %r94, %r93;
	st.global.u32 	[%rd3], %r112;
	add.s32 	%r115, %r115, 2;
$L__BB0_10:
	and.b32  	%r97, %r45, 1;
	setp.eq.b32 	%p8, %r97, 1;
	not.pred 	%p9, %p8;
	@%p9 bra 	$L__BB0_12;
	add.s32 	%r98, %r115, %r3;
	mul.wide.u32 	%rd60, %r98, 4;
	add.s64 	%rd61, %rd2, %rd60;
	ld.global.u32 	%r99, [%rd61];
	mad.lo.s32 	%r100, %r115, %r45, %r1;
	mul.wide.u32 	%rd62, %r100, 4;
	add.s64 	%rd63, %rd1, %rd62;
	ld.global.u32 	%r101, [%rd63];
	mad.lo.s32 	%r102, %r101, %r99, %r112;
	st.global.u32 	[%rd3], %r102;
$L__BB0_12:
	ret;

}


// ===== COMPILED SASS (sm_100) =====

	.target	sm_100

	.elftype	@"ET_EXEC"


//--------------------- .note.nv.tkinfo           --------------------------
	.section	.note.nv.tkinfo,"",@"SHT_NOTE"
	.sectionflags	@"SHF_NOTE_NV_TKINFO"
	.tkinfo
        /*0018*/ 	.word	0x00000002
        /*0030*/ 	.string	""
        /*0030*/ 	.string	"ptxas"
        /*0030*/ 	.string	"Cuda compilation tools, release 13.0, V13.0.88"
        /*0030*/ 	.string	"Build cuda_13.0.r13.0/compiler.36424714_0"
        /*0030*/ 	.string	"-arch sm_100 -m 64 "



//--------------------- .note.nv.cuinfo           --------------------------
	.section	.note.nv.cuinfo,"",@"SHT_NOTE"
	.sectionflags	@"SHF_NOTE_NV_CUINFO"
        /*0018*/ 	.short	0x0002
        /*001a*/ 	.short	0x0064
        /*001c*/ 	.short	0x0082
	.zero		2


//--------------------- .nv.info                  --------------------------
	.section	.nv.info,"",@"SHT_CUDA_INFO"
	.align	4


	//----- nvinfo : EIATTR_REGCOUNT
	.align		4
        /*0000*/ 	.byte	0x04, 0x2f
        /*0002*/ 	.short	(.L_1 - .L_0)
	.align		4
.L_0:
        /*0004*/ 	.word	index@(_Z19matrix_multiply_GPUPiS_S_i)
        /*0008*/ 	.word	0x00000020


	//----- nvinfo : EIATTR_FRAME_SIZE
	.align		4
.L_1:
        /*000c*/ 	.byte	0x04, 0x11
        /*000e*/ 	.short	(.L_3 - .L_2)
	.align		4
.L_2:
        /*0010*/ 	.word	index@(_Z19matrix_multiply_GPUPiS_S_i)
        /*0014*/ 	.word	0x00000000


	//----- nvinfo : EIATTR_MIN_STACK_SIZE
	.align		4
.L_3:
        /*0018*/ 	.byte	0x04, 0x12
        /*001a*/ 	.short	(.L_5 - .L_4)
	.align		4
.L_4:
        /*001c*/ 	.word	index@(_Z19matrix_multiply_GPUPiS_S_i)
        /*0020*/ 	.word	0x00000000
.L_5:


//--------------------- .nv.compat                --------------------------
	.section	.nv.compat,"",@"SHT_CUDA_COMPAT_INFO"
	.align	4
        /*0000*/ 	.byte	0x02, 0x09, 0x00, 0x00, 0x02, 0x02, 0x01, 0x00, 0x02, 0x05, 0x05, 0x00, 0x03, 0x07, 0x01, 0x01
        /*0010*/ 	.byte	0x02, 0x03, 0x00, 0x00, 0x02, 0x06, 0x01, 0x00, 0x04, 0x0b, 0x08, 0x00, 0x09, 0x00, 0x00, 0x00
        /*0020*/ 	.byte	0x00, 0x00, 0x00, 0x00


//--------------------- .nv.info._Z19matrix_multiply_GPUPiS_S_i --------------------------
	.section	.nv.info._Z19matrix_multiply_GPUPiS_S_i,"",@"SHT_CUDA_INFO"
	.sectionflags	@""
	.align	4


	//----- nvinfo : EIATTR_CUDA_API_VERSION
	.align		4
        /*0000*/ 	.byte	0x04, 0x37
        /*0002*/ 	.short	(.L_7 - .L_6)
.L_6:
        /*0004*/ 	.word	0x00000082


	//----- nvinfo : EIATTR_KPARAM_INFO
	.align		4
.L_7:
        /*0008*/ 	.byte	0x04, 0x17
        /*000a*/ 	.short	(.L_9 - .L_8)
.L_8:
        /*000c*/ 	.word	0x00000000
        /*0010*/ 	.short	0x0003
        /*0012*/ 	.short	0x0018
        /*0014*/ 	.byte	0x00, 0xf0, 0x11, 0x00


	//----- nvinfo : EIATTR_KPARAM_INFO
	.align		4
.L_9:
        /*0018*/ 	.byte	0x04, 0x17
        /*001a*/ 	.short	(.L_11 - .L_10)
.L_10:
        /*001c*/ 	.word	0x00000000
        /*0020*/ 	.short	0x0002
        /*0022*/ 	.short	0x0010
        /*0024*/ 	.byte	0x00, 0xf5, 0x21, 0x00


	//----- nvinfo : EIATTR_KPARAM_INFO
	.align		4
.L_11:
        /*0028*/ 	.byte	0x04, 0x17
        /*002a*/ 	.short	(.L_13 - .L_12)
.L_12:
        /*002c*/ 	.word	0x00000000
        /*0030*/ 	.short	0x0001
        /*0032*/ 	.short	0x0008
        /*0034*/ 	.byte	0x00, 0xf5, 0x21, 0x00


	//----- nvinfo : EIATTR_KPARAM_INFO
	.align		4
.L_13:
        /*0038*/ 	.byte	0x04, 0x17
        /*003a*/ 	.short	(.L_15 - .L_14)
.L_14:
        /*003c*/ 	.word	0x00000000
        /*0040*/ 	.short	0x0000
        /*0042*/ 	.short	0x0000
        /*0044*/ 	.byte	0x00, 0xf5, 0x21, 0x00


	//----- nvinfo : EIATTR_SPARSE_MMA_MASK
	.align		4
.L_15:
        /*0048*/ 	.byte	0x03, 0x50
        /*004a*/ 	.short	0x0000


	//----- nvinfo : EIATTR_MAXREG_COUNT
	.align		4
        /*004c*/ 	.byte	0x03, 0x1b
        /*004e*/ 	.short	0x00ff


	//----- nvinfo : EIATTR_MERCURY_ISA_VERSION
	.align		4
        /*0050*/ 	.byte	0x03, 0x5f
        /*0052*/ 	.short	0x0101


	//----- nvinfo : EIATTR_VRC_CTA_INIT_COUNT
	.align		4
        /*0054*/ 	.byte	0x02, 0x4a
	.zero		1
	.zero		1


	//----- nvinfo : EIATTR_EXIT_INSTR_OFFSETS
	.align		4
        /*0058*/ 	.byte	0x04, 0x1c
        /*005a*/ 	.short	(.L_17 - .L_16)


	//   ....[0]....
.L_16:
        /*005c*/ 	.word	0x00000030


	//   ....[1]....
        /*0060*/ 	.word	0x00000580


	//   ....[2]....
        /*0064*/ 	.word	0x000007f0


	//   ....[3]....
        /*0068*/ 	.word	0x000009a0


	//   ....[4]....
        /*006c*/ 	.word	0x00000a50


	//----- nvinfo : EIATTR_CBANK_PARAM_SIZE
	.align		4
.L_17:
        /*0070*/ 	.byte	0x03, 0x19
        /*0072*/ 	.short	0x001c


	//----- nvinfo : EIATTR_PARAM_CBANK
	.align		4
        /*0074*/ 	.byte	0x04, 0x0a
        /*0076*/ 	.short	(.L_19 - .L_18)
	.align		4
.L_18:
        /*0078*/ 	.word	index@(.nv.constant0._Z19matrix_multiply_GPUPiS_S_i)
        /*007c*/ 	.short	0x0380
        /*007e*/ 	.short	0x001c


	//----- nvinfo : EIATTR_SW_WAR
	.align		4
.L_19:
        /*0080*/ 	.byte	0x04, 0x36
        /*0082*/ 	.short	(.L_21 - .L_20)
.L_20:
        /*0084*/ 	.word	0x00000008
.L_21:


//--------------------- .nv.callgraph             --------------------------
	.section	.nv.callgraph,"",@"SHT_CUDA_CALLGRAPH"
	.align	4
	.sectionentsize	8
	.align		4
        /*0000*/ 	.word	0x00000000
	.align		4
        /*0004*/ 	.word	0xffffffff
	.align		4
        /*0008*/ 	.word	0x00000000
	.align		4
        /*000c*/ 	.word	0xfffffffe
	.align		4
        /*0010*/ 	.word	0x00000000
	.align		4
        /*0014*/ 	.word	0xfffffffd
	.align		4
        /*0018*/ 	.word	0x00000000
	.align		4
        /*001c*/ 	.word	0xfffffffc


//--------------------- .text._Z19matrix_multiply_GPUPiS_S_i --------------------------
	.section	.text._Z19matrix_multiply_GPUPiS_S_i,"ax",@progbits
	.align	128
        .global         _Z19matrix_multiply_GPUPiS_S_i
        .type           _Z19matrix_multiply_GPUPiS_S_i,@function
        .size           _Z19matrix_multiply_GPUPiS_S_i,(.L_x_5 - _Z19matrix_multiply_GPUPiS_S_i)
        .other          _Z19matrix_multiply_GPUPiS_S_i,@"STO_CUDA_ENTRY STV_DEFAULT"
_Z19matrix_multiply_GPUPiS_S_i:
.text._Z19matrix_multiply_GPUPiS_S_i:
[----:B------:R-:W-:Y:S08]  /*0000*/  LDC R1, c[0x0][0x37c] ;  /* 0x0000df00ff017b82 */ /* 0x000ff00000000800 */
[----:B------:R-:W0:Y:S02]  /*0010*/  LDC R0, c[0x0][0x398] ;  /* 0x0000e600ff007b82 */ /* 0x000e240000000800 */
[----:B0-----:R-:W-:-:S13]  /*0020*/  ISETP.GE.AND P0, PT, R0, 0x1, PT ;  /* 0x000000010000780c */ /* 0x001fda0003f06270 */
[----:B------:R-:W-:Y:S05]  /*0030*/  @!P0 EXIT ;  /* 0x000000000000894d */ /* 0x000fea0003800000 */
[----:B------:R-:W0:Y:S01]  /*0040*/  S2R R7, SR_TID.Y ;  /* 0x0000000000077919 */ /* 0x000e220000002200 */
[----:B------:R-:W1:Y:S01]  /*0050*/  LDC.64 R10, c[0x0][0x390] ;  /* 0x0000e400ff0a7b82 */ /* 0x000e620000000a00 */
[----:B------:R-:W2:Y:S01]  /*0060*/  LDCU.64 UR4, c[0x0][0x358] ;  /* 0x00006b00ff0477ac */ /* 0x000ea20008000a00 */
[C---:B------:R-:W-:Y:S01]  /*0070*/  ISETP.GE.U32.AND P1, PT, R0.reuse, 0x8, PT ;  /* 0x000000080000780c */ /* 0x040fe20003f26070 */
[----:B------:R-:W3:Y:S01]  /*0080*/  S2R R3, SR_TID.X ;  /* 0x0000000000037919 */ /* 0x000ee20000002100 */
[----:B------:R-:W-:-:S04]  /*0090*/  LOP3.LUT R4, R0, 0x7, RZ, 0xc0, !PT ;  /* 0x0000000700047812 */ /* 0x000fc800078ec0ff */
[----:B------:R-:W-:Y:S01]  /*00a0*/  ISETP.NE.AND P0, PT, R4, RZ, PT ;  /* 0x000000ff0400720c */ /* 0x000fe20003f05270 */
[----:B0-----:R-:W-:-:S05]  /*00b0*/  IMAD R2, R7, R0, RZ ;  /* 0x0000000007027224 */ /* 0x001fca00078e02ff */
[----:B---3--:R-:W-:-:S05]  /*00c0*/  IADD3 R5, PT, PT, R2, R3, RZ ;  /* 0x0000000302057210 */ /* 0x008fca0007ffe0ff */
[----:B-1----:R-:W-:-:S04]  /*00d0*/  IMAD.WIDE.U32 R10, R5, 0x4, R10 ;  /* 0x00000004050a7825 */ /* 0x002fc800078e000a */
[----:B------:R-:W-:Y:S01]  /*00e0*/  HFMA2 R5, -RZ, RZ, 0, 0 ;  /* 0x00000000ff057431 */ /* 0x000fe200000001ff */
[----:B--2---:R0:W5:Y:S01]  /*00f0*/  LDG.E R19, desc[UR4][R10.64] ;  /* 0x000000040a137981 */ /* 0x004162000c1e1900 */
[----:B------:R-:W-:Y:S05]  /*0100*/  @!P1 BRA `(.L_x_0) ;  /* 0x00000004001c9947 */ /* 0x000fea0003800000 */
[----:B------:R-:W1:Y:S01]  /*0110*/  LDCU.64 UR6, c[0x0][0x380] ;  /* 0x00007000ff0677ac */ /* 0x000e620008000a00 */
[----:B------:R-:W2:Y:S01]  /*0120*/  LDC.64 R12, c[0x0][0x388] ;  /* 0x0000e200ff0c7b82 */ /* 0x000ea20000000a00 */
[----:B------:R-:W-:Y:S01]  /*0130*/  IMAD.WIDE.U32 R6, R7, R0, RZ ;  /* 0x0000000007067225 */ /* 0x000fe200078e00ff */
[C---:B------:R-:W-:Y:S02]  /*0140*/  LOP3.LUT R5, R0.reuse, 0x7ffffff8, RZ, 0xc0, !PT ;  /* 0x7ffffff800057812 */ /* 0x040fe400078ec0ff */
[C---:B------:R-:W-:Y:S01]  /*0150*/  SHF.L.U32 R8, R0.reuse, 0x3, RZ ;  /* 0x0000000300087819 */ /* 0x040fe200000006ff */
[C-C-:B------:R-:W-:Y:S01]  /*0160*/  IMAD R9, R0.reuse, 0x3, R3.reuse ;  /* 0x0000000300097824 */ /* 0x140fe200078e0203 */
[C---:B------:R-:W-:Y:S01]  /*0170*/  LEA R25, R0.reuse, R3, 0x2 ;  /* 0x0000000300197211 */ /* 0x040fe200078e10ff */
[C-C-:B------:R-:W-:Y:S01]  /*0180*/  IMAD R27, R0.reuse, 0x5, R3.reuse ;  /* 0x00000005001b7824 */ /* 0x140fe200078e0203 */
[----:B------:R-:W-:Y:S01]  /*0190*/  IADD3 R24, PT, PT, -R5, RZ, RZ ;  /* 0x000000ff05187210 */ /* 0x000fe20007ffe1ff */
[----:B------:R-:W-:-:S02]  /*01a0*/  IMAD R29, R0, 0x6, R3 ;  /* 0x00000006001d7824 */ /* 0x000fc400078e0203 */
[----:B------:R-:W-:Y:S01]  /*01b0*/  IMAD R26, R0, 0x7, R3 ;  /* 0x00000007001a7824 */ /* 0x000fe200078e0203 */
[----:B-1----:R-:W-:-:S04]  /*01c0*/  LEA R16, P1, R6, UR6, 0x2 ;  /* 0x0000000606107c11 */ /* 0x002fc8000f8210ff */
[----:B------:R-:W-:Y:S02]  /*01d0*/  LEA.HI.X R21, R6, UR7, R7, 0x2, P1 ;  /* 0x0000000706157c11 */ /* 0x000fe400088f1407 */
[----:B------:R-:W-:Y:S01]  /*01e0*/  IADD3 R16, P1, PT, R16, 0x10, RZ ;  /* 0x0000001010107810 */ /* 0x000fe20007f3e0ff */
[C---:B--2---:R-:W-:Y:S01]  /*01f0*/  IMAD.WIDE.U32 R14, R3.reuse, 0x4, R12 ;  /* 0x00000004030e7825 */ /* 0x044fe200078e000c */
[----:B------:R-:W-:Y:S02]  /*0200*/  IADD3 R6, PT, PT, R3, R0, RZ ;  /* 0x0000000003067210 */ /* 0x000fe40007ffe0ff */
[----:B------:R-:W-:Y:S02]  /*0210*/  LEA R7, R0, R3, 0x1 ;  /* 0x0000000300077211 */ /* 0x000fe400078e08ff */
[----:B------:R-:W-:-:S07]  /*0220*/  IADD3.X R21, PT, PT, RZ, R21, RZ, P1, !PT ;  /* 0x00000015ff157210 */ /* 0x000fce0000ffe4ff */
.L_x_1:
[----:B------:R-:W-:Y:S01]  /*0230*/  IMAD.MOV.U32 R17, RZ, RZ, R21 ;  /* 0x000000ffff117224 */ /* 0x000fe200078e0015 */
[----:B------:R-:W2:Y:S04]  /*0240*/  LDG.E R20, desc[UR4][R14.64] ;  /* 0x000000040e147981 */ /* 0x000ea8000c1e1900 */
[----:B-1----:R-:W2:Y:S01]  /*0250*/  LDG.E R18, desc[UR4][R16.64+-0x10] ;  /* 0xfffff00410127981 */ /* 0x002ea2000c1e1900 */
[----:B------:R-:W-:-:S04]  /*0260*/  IMAD.WIDE.U32 R22, R6, 0x4, R12 ;  /* 0x0000000406167825 */ /* 0x000fc800078e000c */
[----:B--2--5:R-:W-:-:S05]  /*0270*/  IMAD R28, R18, R20, R19 ;  /* 0x00000014121c7224 */ /* 0x024fca00078e0213 */
[----:B------:R1:W-:Y:S04]  /*0280*/  STG.E desc[UR4][R10.64], R28 ;  /* 0x0000001c0a007986 */ /* 0x0003e8000c101904 */
[----:B------:R-:W2:Y:S04]  /*0290*/  LDG.E R22, desc[UR4][R22.64] ;  /* 0x0000000416167981 */ /* 0x000ea8000c1e1900 */
[----:B------:R-:W2:Y:S02]  /*02a0*/  LDG.E R19, desc[UR4][R16.64+-0xc] ;  /* 0xfffff40410137981 */ /* 0x000ea4000c1e1900 */
[----:B--2---:R-:W-:-:S02]  /*02b0*/  IMAD R21, R19, R22, R28 ;  /* 0x0000001613157224 */ /* 0x004fc400078e021c */
[----:B------:R-:W-:-:S03]  /*02c0*/  IMAD.WIDE.U32 R18, R7, 0x4, R12 ;  /* 0x0000000407127825 */ /* 0x000fc600078e000c */
[----:B------:R2:W-:Y:S04]  /*02d0*/  STG.E desc[UR4][R10.64], R21 ;  /* 0x000000150a007986 */ /* 0x0005e8000c101904 */
[----:B------:R-:W1:Y:S04]  /*02e0*/  LDG.E R18, desc[UR4][R18.64] ;  /* 0x0000000412127981 */ /* 0x000e68000c1e1900 */
[----:B------:R-:W1:Y:S02]  /*02f0*/  LDG.E R20, desc[UR4][R16.64+-0x8] ;  /* 0xfffff80410147981 */ /* 0x000e64000c1e1900 */
[----:B-1----:R-:W-:-:S02]  /*0300*/  IMAD R28, R20, R18, R21 ;  /* 0x00000012141c7224 */ /* 0x002fc400078e0215 */
[----:B--2---:R-:W-:-:S03]  /*0310*/  IMAD.WIDE.U32 R20, R9, 0x4, R12 ;  /* 0x0000000409147825 */ /* 0x004fc600078e000c */
[----:B------:R1:W-:Y:S04]  /*0320*/  STG.E desc[UR4][R10.64], R28 ;  /* 0x0000001c0a007986 */ /* 0x0003e8000c101904 */
[----:B------:R-:W1:Y:S04]  /*0330*/  LDG.E R20, desc[UR4][R20.64] ;  /* 0x0000000414147981 */ /* 0x000e68000c1e1900 */
[----:B------:R-:W1:Y:S02]  /*0340*/  LDG.E R23, desc[UR4][R16.64+-0x4] ;  /* 0xfffffc0410177981 */ /* 0x000e64000c1e1900 */
[----:B-1----:R-:W-:-:S02]  /*0350*/  IMAD R28, R23, R20, R28 ;  /* 0x00000014171c7224 */ /* 0x002fc400078e021c */
[----:B------:R-:W-:-:S03]  /*0360*/  IMAD.WIDE.U32 R22, R25, 0x4, R12 ;  /* 0x0000000419167825 */ /* 0x000fc600078e000c */
[----:B------:R-:W-:Y:S04]  /*0370*/  STG.E desc[UR4][R10.64], R28 ;  /* 0x0000001c0a007986 */ /* 0x000fe8000c101904 */
[----:B------:R-:W2:Y:S04]  /*0380*/  LDG.E R22, desc[UR4][R22.64] ;  /* 0x0000000416167981 */ /* 0x000ea8000c1e1900 */
[----:B------:R-:W2:Y:S02]  /*0390*/  LDG.E R19, desc[UR4][R16.64] ;  /* 0x0000000410137981 */ /* 0x000ea4000c1e1900 */
[----:B--2---:R-:W-:-:S02]  /*03a0*/  IMAD R21, R19, R22, R28 ;  /* 0x0000001613157224 */ /* 0x004fc400078e021c */
[----:B------:R-:W-:-:S03]  /*03b0*/  IMAD.WIDE.U32 R18, R27, 0x4, R12 ;  /* 0x000000041b127825 */ /* 0x000fc600078e000c */
[----:B------:R1:W-:Y:S04]  /*03c0*/  STG.E desc[UR4][R10.64], R21 ;  /* 0x000000150a007986 */ /* 0x0003e8000c101904 */
[----:B------:R-:W2:Y:S04]  /*03d0*/  LDG.E R18, desc[UR4][R18.64] ;  /* 0x0000000412127981 */ /* 0x000ea8000c1e1900 */
[----:B------:R-:W2:Y:S02]  /*03e0*/  LDG.E R20, desc[UR4][R16.64+0x4] ;  /* 0x0000040410147981 */ /* 0x000ea4000c1e1900 */
[----:B--2---:R-:W-:-:S02]  /*03f0*/  IMAD R18, R20, R18, R21 ;  /* 0x0000001214127224 */ /* 0x004fc400078e0215 */
[----:B-1----:R-:W-:-:S03]  /*0400*/  IMAD.WIDE.U32 R20, R29, 0x4, R12 ;  /* 0x000000041d147825 */ /* 0x002fc600078e000c */
[----:B------:R1:W-:Y:S04]  /*0410*/  STG.E desc[UR4][R10.64], R18 ;  /* 0x000000120a007986 */ /* 0x0003e8000c101904 */
[----:B------:R-:W2:Y:S04]  /*0420*/  LDG.E R20, desc[UR4][R20.64] ;  /* 0x0000000414147981 */ /* 0x000ea8000c1e1900 */
[----:B------:R-:W2:Y:S01]  /*0430*/  LDG.E R23, desc[UR4][R16.64+0x8] ;  /* 0x0000080410177981 */ /* 0x000ea2000c1e1900 */
[----:B------:R-:W-:Y:S01]  /*0440*/  IADD3 R24, PT, PT, R24, 0x8, RZ ;  /* 0x0000000818187810 */ /* 0x000fe20007ffe0ff */
[----:B--2---:R-:W-:-:S02]  /*0450*/  IMAD R28, R23, R20, R18 ;  /* 0x00000014171c7224 */ /* 0x004fc400078e0212 */
[----:B------:R-:W-:-:S03]  /*0460*/  IMAD.WIDE.U32 R22, R26, 0x4, R12 ;  /* 0x000000041a167825 */ /* 0x000fc600078e000c */
[----:B------:R1:W-:Y:S04]  /*0470*/  STG.E desc[UR4][R10.64], R28 ;  /* 0x0000001c0a007986 */ /* 0x0003e8000c101904 */
[----:B------:R-:W2:Y:S04]  /*0480*/  LDG.E R22, desc[UR4][R22.64] ;  /* 0x0000000416167981 */ /* 0x000ea8000c1e1900 */
[----:B------:R3:W2:Y:S01]  /*0490*/  LDG.E R19, desc[UR4][R16.64+0xc] ;  /* 0x00000c0410137981 */ /* 0x0006a2000c1e1900 */
[C---:B------:R-:W-:Y:S01]  /*04a0*/  IADD3 R6, PT, PT, R8.reuse, R6, RZ ;  /* 0x0000000608067210 */ /* 0x040fe20007ffe0ff */
[C---:B------:R-:W-:Y:S01]  /*04b0*/  IMAD.IADD R27, R8.reuse, 0x1, R27 ;  /* 0x00000001081b7824 */ /* 0x040fe200078e021b */
[C---:B------:R-:W-:Y:S01]  /*04c0*/  IADD3 R7, PT, PT, R8.reuse, R7, RZ ;  /* 0x0000000708077210 */ /* 0x040fe20007ffe0ff */
[C---:B------:R-:W-:Y:S01]  /*04d0*/  IMAD.WIDE.U32 R14, R8.reuse, 0x4, R14 ;  /* 0x00000004080e7825 */ /* 0x040fe200078e000e */
[----:B------:R-:W-:-:S02]  /*04e0*/  IADD3 R9, PT, PT, R8, R9, RZ ;  /* 0x0000000908097210 */ /* 0x000fc40007ffe0ff */
[C---:B------:R-:W-:Y:S02]  /*04f0*/  IADD3 R25, PT, PT, R8.reuse, R25, RZ ;  /* 0x0000001908197210 */ /* 0x040fe40007ffe0ff */
[----:B------:R-:W-:Y:S02]  /*0500*/  IADD3 R29, PT, PT, R8, R29, RZ ;  /* 0x0000001d081d7210 */ /* 0x000fe40007ffe0ff */
[----:B---3--:R-:W-:Y:S02]  /*0510*/  IADD3 R16, P1, PT, R16, 0x20, RZ ;  /* 0x0000002010107810 */ /* 0x008fe40007f3e0ff */
[----:B------:R-:W-:Y:S02]  /*0520*/  IADD3 R26, PT, PT, R8, R26, RZ ;  /* 0x0000001a081a7210 */ /* 0x000fe40007ffe0ff */
[----:B------:R-:W-:Y:S02]  /*0530*/  IADD3.X R21, PT, PT, RZ, R17, RZ, P1, !PT ;  /* 0x00000011ff157210 */ /* 0x000fe40000ffe4ff */
[----:B------:R-:W-:Y:S01]  /*0540*/  ISETP.NE.AND P1, PT, R24, RZ, PT ;  /* 0x000000ff1800720c */ /* 0x000fe20003f25270 */
[----:B--2---:R-:W-:-:S05]  /*0550*/  IMAD R19, R19, R22, R28 ;  /* 0x0000001613137224 */ /* 0x004fca00078e021c */
[----:B------:R1:W-:Y:S07]  /*0560*/  STG.E desc[UR4][R10.64], R19 ;  /* 0x000000130a007986 */ /* 0x0003ee000c101904 */
[----:B------:R-:W-:Y:S05]  /*0570*/  @P1 BRA `(.L_x_1) ;  /* 0xfffffffc002c1947 */ /* 0x000fea000383ffff */
.L_x_0:
[----:B------:R-:W-:Y:S05]  /*0580*/  @!P0 EXIT ;  /* 0x000000000000894d */ /* 0x000fea0003800000 */
[----:B------:R-:W-:Y:S02]  /*0590*/  ISETP.GE.U32.AND P1, PT, R4, 0x4, PT ;  /* 0x000000040400780c */ /* 0x000fe40003f26070 */
[----:B-1----:R-:W-:-:S04]  /*05a0*/  LOP3.LUT R18, R0, 0x3, RZ, 0xc0, !PT ;  /* 0x0000000300127812 */ /* 0x002fc800078ec0ff */
[----:B------:R-:W-:-:S07]  /*05b0*/  ISETP.NE.AND P0, PT, R18, RZ, PT ;  /* 0x000000ff1200720c */ /* 0x000fce0003f05270 */
[----:B------:R-:W-:Y:S06]  /*05c0*/  @!P1 BRA `(.L_x_2) ;  /* 0x0000000000889947 */ /* 0x000fec0003800000 */
[----:B------:R-:W1:Y:S01]  /*05d0*/  LDC.64 R12, c[0x0][0x380] ;  /* 0x0000e000ff0c7b82 */ /* 0x000e620000000a00 */
[----:B------:R-:W-:Y:S01]  /*05e0*/  IADD3 R9, PT, PT, R2, R5, RZ ;  /* 0x0000000502097210 */ /* 0x000fe20007ffe0ff */
[----:B------:R-:W-:Y:S01]  /*05f0*/  IMAD R17, R5, R0, R3 ;  /* 0x0000000005117224 */ /* 0x000fe200078e0203 */
[----:B------:R-:W2:Y:S05]  /*0600*/  LDCU.64 UR6, c[0x0][0x380] ;  /* 0x00007000ff0677ac */ /* 0x000eaa0008000a00 */
[----:B------:R-:W3:Y:S01]  /*0610*/  LDC.64 R6, c[0x0][0x388] ;  /* 0x0000e200ff067b82 */ /* 0x000ee20000000a00 */
[----:B-1----:R-:W-:-:S06]  /*0620*/  IMAD.WIDE.U32 R12, R9, 0x4, R12 ;  /* 0x00000004090c7825 */ /* 0x002fcc00078e000c */
[----:B------:R-:W4:Y:S01]  /*0630*/  LDG.E R12, desc[UR4][R12.64] ;  /* 0x000000040c0c7981 */ /* 0x000f22000c1e1900 */
[----:B---3--:R-:W-:-:S06]  /*0640*/  IMAD.WIDE.U32 R14, R17, 0x4, R6 ;  /* 0x00000004110e7825 */ /* 0x008fcc00078e0006 */
[----:B------:R-:W4:Y:S01]  /*0650*/  LDG.E R14, desc[UR4][R14.64] ;  /* 0x000000040e0e7981 */ /* 0x000f22000c1e1900 */
[----:B------:R-:W-:Y:S02]  /*0660*/  IADD3 R4, P1, PT, R2, R5, RZ ;  /* 0x0000000502047210 */ /* 0x000fe40007f3e0ff */
[----:B------:R-:W-:Y:S02]  /*0670*/  IADD3 R21, PT, PT, R17, R0, RZ ;  /* 0x0000000011157210 */ /* 0x000fe40007ffe0ff */
[----:B------:R-:W-:Y:S02]  /*0680*/  IADD3.X R9, PT, PT, RZ, RZ, RZ, P1, !PT ;  /* 0x000000ffff097210 */ /* 0x000fe40000ffe4ff */
[----:B--2---:R-:W-:Y:S01]  /*0690*/  LEA R8, P1, R4, UR6, 0x2 ;  /* 0x0000000604087c11 */ /* 0x004fe2000f8210ff */
[----:B------:R-:W-:-:S03]  /*06a0*/  IMAD.WIDE.U32 R16, R21, 0x4, R6 ;  /* 0x0000000415107825 */ /* 0x000fc600078e0006 */
[----:B------:R-:W-:Y:S01]  /*06b0*/  LEA.HI.X R9, R4, UR7, R9, 0x2, P1 ;  /* 0x0000000704097c11 */ /* 0x000fe200088f1409 */
[----:B----45:R-:W-:-:S05]  /*06c0*/  IMAD R19, R12, R14, R19 ;  /* 0x0000000e0c137224 */ /* 0x030fca00078e0213 */
[----:B------:R1:W-:Y:S04]  /*06d0*/  STG.E desc[UR4][R10.64], R19 ;  /* 0x000000130a007986 */ /* 0x0003e8000c101904 */
[----:B------:R-:W2:Y:S04]  /*06e0*/  LDG.E R16, desc[UR4][R16.64] ;  /* 0x0000000410107981 */ /* 0x000ea8000c1e1900 */
[----:B------:R-:W2:Y:S01]  /*06f0*/  LDG.E R4, desc[UR4][R8.64+0x4] ;  /* 0x0000040408047981 */ /* 0x000ea2000c1e1900 */
[----:B------:R-:W-:-:S05]  /*0700*/  IADD3 R21, PT, PT, R21, R0, RZ ;  /* 0x0000000015157210 */ /* 0x000fca0007ffe0ff */
[----:B------:R-:W-:-:S04]  /*0710*/  IMAD.WIDE.U32 R12, R21, 0x4, R6 ;  /* 0x00000004150c7825 */ /* 0x000fc800078e0006 */
[----:B--2---:R-:W-:-:S05]  /*0720*/  IMAD R15, R4, R16, R19 ;  /* 0x00000010040f7224 */ /* 0x004fca00078e0213 */
[----:B------:R2:W-:Y:S04]  /*0730*/  STG.E desc[UR4][R10.64], R15 ;  /* 0x0000000f0a007986 */ /* 0x0005e8000c101904 */
[----:B------:R-:W3:Y:S04]  /*0740*/  LDG.E R12, desc[UR4][R12.64] ;  /* 0x000000040c0c7981 */ /* 0x000ee8000c1e1900 */
[----:B------:R-:W3:Y:S01]  /*0750*/  LDG.E R4, desc[UR4][R8.64+0x8] ;  /* 0x0000080408047981 */ /* 0x000ee2000c1e1900 */
[----:B------:R-:W-:-:S04]  /*0760*/  IMAD.IADD R23, R21, 0x1, R0 ;  /* 0x0000000115177824 */ /* 0x000fc800078e0200 */
[----:B------:R-:W-:-:S04]  /*0770*/  IMAD.WIDE.U32 R6, R23, 0x4, R6 ;  /* 0x0000000417067825 */ /* 0x000fc800078e0006 */
[----:B---3--:R-:W-:-:S05]  /*0780*/  IMAD R21, R4, R12, R15 ;  /* 0x0000000c04157224 */ /* 0x008fca00078e020f */
[----:B------:R2:W-:Y:S04]  /*0790*/  STG.E desc[UR4][R10.64], R21 ;  /* 0x000000150a007986 */ /* 0x0005e8000c101904 */
[----:B------:R-:W1:Y:S04]  /*07a0*/  LDG.E R4, desc[UR4][R8.64+0xc] ;  /* 0x00000c0408047981 */ /* 0x000e68000c1e1900 */
[----:B------:R-:W1:Y:S01]  /*07b0*/  LDG.E R6, desc[UR4][R6.64] ;  /* 0x0000000406067981 */ /* 0x000e62000c1e1900 */
[----:B------:R-:W-:Y:S01]  /*07c0*/  IADD3 R5, PT, PT, R5, 0x4, RZ ;  /* 0x0000000405057810 */ /* 0x000fe20007ffe0ff */
[----:B-1----:R-:W-:-:S05]  /*07d0*/  IMAD R19, R4, R6, R21 ;  /* 0x0000000604137224 */ /* 0x002fca00078e0215 */
[----:B------:R2:W-:Y:S02]  /*07e0*/  STG.E desc[UR4][R10.64], R19 ;  /* 0x000000130a007986 */ /* 0x0005e4000c101904 */
.L_x_2:
[----:B------:R-:W-:Y:S05]  /*07f0*/  @!P0 EXIT ;  /* 0x000000000000894d */ /* 0x000fea0003800000 */
[----:B------:R-:W-:Y:S02]  /*0800*/  ISETP.NE.AND P1, PT, R18, 0x1, PT ;  /* 0x000000011200780c */ /* 0x000fe40003f25270 */
[----:B------:R-:W-:-:S04]  /*0810*/  LOP3.LUT R4, R0, 0x1, RZ, 0xc0, !PT ;  /* 0x0000000100047812 */ /* 0x000fc800078ec0ff */
[----:B------:R-:W-:-:S07]  /*0820*/  ISETP.NE.U32.AND P0, PT, R4, 0x1, PT ;  /* 0x000000010400780c */ /* 0x000fce0003f05070 */
[----:B------:R-:W-:Y:S06]  /*0830*/  @!P1 BRA `(.L_x_3) ;  /* 0x0000000000589947 */ /* 0x000fec0003800000 */
[----:B------:R-:W1:Y:S01]  /*0840*/  LDC.64 R8, c[0x0][0x380] ;  /* 0x0000e000ff087b82 */ /* 0x000e620000000a00 */
[----:B------:R-:W-:Y:S01]  /*0850*/  IADD3 R13, PT, PT, R2, R5, RZ ;  /* 0x00000005020d7210 */ /* 0x000fe20007ffe0ff */
[----:B------:R-:W-:Y:S01]  /*0860*/  IMAD R17, R5, R0, R3 ;  /* 0x0000000005117224 */ /* 0x000fe200078e0203 */
[----:B------:R-:W3:Y:S05]  /*0870*/  LDCU.64 UR6, c[0x0][0x380] ;  /* 0x00007000ff0677ac */ /* 0x000eea0008000a00 */
[----:B------:R-:W2:Y:S01]  /*0880*/  LDC.64 R6, c[0x0][0x388] ;  /* 0x0000e200ff067b82 */ /* 0x000ea20000000a00 */
[----:B-1----:R-:W-:-:S06]  /*0890*/  IMAD.WIDE.U32 R12, R13, 0x4, R8 ;  /* 0x000000040d0c7825 */ /* 0x002fcc00078e0008 */
[----:B------:R-:W4:Y:S01]  /*08a0*/  LDG.E R12, desc[UR4][R12.64] ;  /* 0x000000040c0c7981 */ /* 0x000f22000c1e1900 */
[----:B--2---:R-:W-:-:S06]  /*08b0*/  IMAD.WIDE.U32 R14, R17, 0x4, R6 ;  /* 0x00000004110e7825 */ /* 0x004fcc00078e0006 */
[----:B------:R-:W4:Y:S01]  /*08c0*/  LDG.E R14, desc[UR4][R14.64] ;  /* 0x000000040e0e7981 */ /* 0x000f22000c1e1900 */
[----:B------:R-:W-:Y:S02]  /*08d0*/  IADD3 R4, P1, PT, R2, R5, RZ ;  /* 0x0000000502047210 */ /* 0x000fe40007f3e0ff */
[----:B------:R-:W-:Y:S02]  /*08e0*/  IADD3 R21, PT, PT, R17, R0, RZ ;  /* 0x0000000011157210 */ /* 0x000fe40007ffe0ff */
[----:B------:R-:W-:Y:S02]  /*08f0*/  IADD3.X R9, PT, PT, RZ, RZ, RZ, P1, !PT ;  /* 0x000000ffff097210 */ /* 0x000fe40000ffe4ff */
[----:B---3--:R-:W-:Y:S01]  /*0900*/  LEA R8, P1, R4, UR6, 0x2 ;  /* 0x0000000604087c11 */ /* 0x008fe2000f8210ff */
[----:B------:R-:W-:-:S03]  /*0910*/  IMAD.WIDE.U32 R6, R21, 0x4, R6 ;  /* 0x0000000415067825 */ /* 0x000fc600078e0006 */
[----:B------:R-:W-:Y:S01]  /*0920*/  LEA.HI.X R9, R4, UR7, R9, 0x2, P1 ;  /* 0x0000000704097c11 */ /* 0x000fe200088f1409 */
[----:B----45:R-:W-:-:S05]  /*0930*/  IMAD R17, R12, R14, R19 ;  /* 0x0000000e0c117224 */ /* 0x030fca00078e0213 */
[----:B------:R1:W-:Y:S04]  /*0940*/  STG.E desc[UR4][R10.64], R17 ;  /* 0x000000110a007986 */ /* 0x0003e8000c101904 */
[----:B------:R-:W2:Y:S04]  /*0950*/  LDG.E R6, desc[UR4][R6.64] ;  /* 0x0000000406067981 */ /* 0x000ea8000c1e1900 */
[----:B------:R-:W2:Y:S01]  /*0960*/  LDG.E R8, desc[UR4][R8.64+0x4] ;  /* 0x0000040408087981 */ /* 0x000ea2000c1e1900 */
[----:B------:R-:W-:Y:S01]  /*0970*/  IADD3 R5, PT, PT, R5, 0x2, RZ ;  /* 0x0000000205057810 */ /* 0x000fe20007ffe0ff */
[----:B--2---:R-:W-:-:S05]  /*0980*/  IMAD R19, R8, R6, R17 ;  /* 0x0000000608137224 */ /* 0x004fca00078e0211 */
[----:B------:R1:W-:Y:S02]  /*0990*/  STG.E desc[UR4][R10.64], R19 ;  /* 0x000000130a007986 */ /* 0x0003e4000c101904 */
.L_x_3:
[----:B------:R-:W-:Y:S05]  /*09a0*/  @P0 EXIT ;  /* 0x000000000000094d */ /* 0x000fea0003800000 */
[----:B------:R-:W3:Y:S01]  /*09b0*/  LDC.64 R6, c[0x0][0x380] ;  /* 0x0000e000ff067b82 */ /* 0x000ee20000000a00 */
[----:B------:R-:W-:Y:S01]  /*09c0*/  IADD3 R13, PT, PT, R2, R5, RZ ;  /* 0x00000005020d7210 */ /* 0x000fe20007ffe0ff */
[----:B------:R-:W-:-:S06]  /*09d0*/  IMAD R5, R5, R0, R3 ;  /* 0x0000000005057224 */ /* 0x000fcc00078e0203 */
[----:B------:R-:W4:Y:S01]  /*09e0*/  LDC.64 R8, c[0x0][0x388] ;  /* 0x0000e200ff087b82 */ /* 0x000f220000000a00 */
[----:B---3--:R-:W-:-:S06]  /*09f0*/  IMAD.WIDE.U32 R2, R13, 0x4, R6 ;  /* 0x000000040d027825 */ /* 0x008fcc00078e0006 */
[----:B------:R-:W1:Y:S01]  /*0a00*/  LDG.E R2, desc[UR4][R2.64] ;  /* 0x0000000402027981 */ /* 0x000e62000c1e1900 */
[----:B----4-:R-:W-:-:S06]  /*0a10*/  IMAD.WIDE.U32 R4, R5, 0x4, R8 ;  /* 0x0000000405047825 */ /* 0x010fcc00078e0008 */
[----:B------:R-:W1:Y:S02]  /*0a20*/  LDG.E R4, desc[UR4][R4.64] ;  /* 0x0000000404047981 */ /* 0x000e64000c1e1900 */
[----:B-12--5:R-:W-:-:S05]  /*0a30*/  IMAD R19, R2, R4, R19 ;  /* 0x0000000402137224 */ /* 0x026fca00078e0213 */
[----:B------:R-:W-:Y:S01]  /*0a40*/  STG.E desc[UR4][R10.64], R19 ;  /* 0x000000130a007986 */ /* 0x000fe2000c101904 */
[----:B------:R-:W-:Y:S05]  /*0a50*/  EXIT ;  /* 0x000000000000794d */ /* 0x000fea0003800000 */
.L_x_4:
[----:B------:R-:W-:-:S00]  /*0a60*/  BRA `(.L_x_4) ;  /* 0xfffffffc00fc7947 */ /* 0x000fc0000383ffff */
[----:B------:R-:W-:-:S00]  /*0a70*/  NOP ;  /* 0x0000000000007918 */ /* 0x000fc00000000000 */
        /* <DEDUP_REMOVED lines=8> */
.L_x_5:


//--------------------- .nv.shared.reserved.0     --------------------------
	.section	.nv.shared.reserved.0,"aw",@nobits
	.weak		__nv_reservedSMEM_offset_0_alias
	.size		__nv_reservedSMEM_offset_0_alias, 0, 64
	.other		__nv_reservedSMEM_offset_0_alias,@"STO_CUDA_RESERVED_SHARED STV_DEFAULT"
__nv_reservedSMEM_offset_0_alias:
	.zero		0
	.zero		64


//--------------------- .nv.constant0._Z19matrix_multiply_GPUPiS_S_i --------------------------
	.section	.nv.constant0._Z19matrix_multiply_GPUPiS_S_i,"a",@progbits
	.sectionflags	@""
	.align	4
.nv.constant0._Z19matrix_multiply_GPUPiS_S_i:
	.zero		924


//--------------------- SYMBOLS --------------------------

	.type		.nv.reservedSmem.offset0,@object
	.size		.nv.reservedSmem.offset0,0x4
